//
// Generated by NVIDIA NVVM Compiler
//
// Compiler Build ID: CL-36424714
// Cuda compilation tools, release 13.0, V13.0.88
// Based on NVVM 20.0.0
//

.version 9.0
.target sm_100
.address_size 64

	// .globl	_Z7matMultIiEvPT_S1_S1_

.visible .entry _Z7matMultIiEvPT_S1_S1_(
	.param .u64 .ptr .align 1 _Z7matMultIiEvPT_S1_S1__param_0,
	.param .u64 .ptr .align 1 _Z7matMultIiEvPT_S1_S1__param_1,
	.param .u64 .ptr .align 1 _Z7matMultIiEvPT_S1_S1__param_2
)
{
	.reg .b32 	%r<66>;
	.reg .b64 	%rd<13>;

	ld.param.u64 	%rd1, [_Z7matMultIiEvPT_S1_S1__param_0];
	ld.param.u64 	%rd2, [_Z7matMultIiEvPT_S1_S1__param_1];
	ld.param.u64 	%rd3, [_Z7matMultIiEvPT_S1_S1__param_2];
	mov.u32 	%r1, %tid.x;
	mov.u32 	%r2, %tid.y;
	mov.u32 	%r3, %ntid.y;
	mad.lo.s32 	%r4, %r1, %r3, %r2;
	mul.lo.s32 	%r5, %r1, 20;
	cvta.to.global.u64 	%rd4, %rd1;
	cvta.to.global.u64 	%rd5, %rd2;
	mul.wide.u32 	%rd6, %r5, 4;
	add.s64 	%rd7, %rd4, %rd6;
	ld.global.u32 	%r6, [%rd7];
	mul.wide.u32 	%rd8, %r2, 4;
	add.s64 	%rd9, %rd5, %rd8;
	ld.global.u32 	%r7, [%rd9];
	mul.lo.s32 	%r8, %r7, %r6;
	ld.global.u32 	%r9, [%rd7+4];
	ld.global.u32 	%r10, [%rd9+128];
	mad.lo.s32 	%r11, %r10, %r9, %r8;
	ld.global.u32 	%r12, [%rd7+8];
	ld.global.u32 	%r13, [%rd9+256];
	mad.lo.s32 	%r14, %r13, %r12, %r11;
	ld.global.u32 	%r15, [%rd7+12];
	ld.global.u32 	%r16, [%rd9+384];
	mad.lo.s32 	%r17, %r16, %r15, %r14;
	ld.global.u32 	%r18, [%rd7+16];
	ld.global.u32 	%r19, [%rd9+512];
	mad.lo.s32 	%r20, %r19, %r18, %r17;
	ld.global.u32 	%r21, [%rd7+20];
	ld.global.u32 	%r22, [%rd9+640];
	mad.lo.s32 	%r23, %r22, %r21, %r20;
	ld.global.u32 	%r24, [%rd7+24];
	ld.global.u32 	%r25, [%rd9+768];
	mad.lo.s32 	%r26, %r25, %r24, %r23;
	ld.global.u32 	%r27, [%rd7+28];
	ld.global.u32 	%r28, [%rd9+896];
	mad.lo.s32 	%r29, %r28, %r27, %r26;
	ld.global.u32 	%r30, [%rd7+32];
	ld.global.u32 	%r31, [%rd9+1024];
	mad.lo.s32 	%r32, %r31, %r30, %r29;
	ld.global.u32 	%r33, [%rd7+36];
	ld.global.u32 	%r34, [%rd9+1152];
	mad.lo.s32 	%r35, %r34, %r33, %r32;
	ld.global.u32 	%r36, [%rd7+40];
	ld.global.u32 	%r37, [%rd9+1280];
	mad.lo.s32 	%r38, %r37, %r36, %r35;
	ld.global.u32 	%r39, [%rd7+44];
	ld.global.u32 	%r40, [%rd9+1408];
	mad.lo.s32 	%r41, %r40, %r39, %r38;
	ld.global.u32 	%r42, [%rd7+48];
	ld.global.u32 	%r43, [%rd9+1536];
	mad.lo.s32 	%r44, %r43, %r42, %r41;
	ld.global.u32 	%r45, [%rd7+52];
	ld.global.u32 	%r46, [%rd9+1664];
	mad.lo.s32 	%r47, %r46, %r45, %r44;
	ld.global.u32 	%r48, [%rd7+56];
	ld.global.u32 	%r49, [%rd9+1792];
	mad.lo.s32 	%r50, %r49, %r48, %r47;
	ld.global.u32 	%r51, [%rd7+60];
	ld.global.u32 	%r52, [%rd9+1920];
	mad.lo.s32 	%r53, %r52, %r51, %r50;
	ld.global.u32 	%r54, [%rd7+64];
	ld.global.u32 	%r55, [%rd9+2048];
	mad.lo.s32 	%r56, %r55, %r54, %r53;
	ld.global.u32 	%r57, [%rd7+68];
	ld.global.u32 	%r58, [%rd9+2176];
	mad.lo.s32 	%r59, %r58, %r57, %r56;
	ld.global.u32 	%r60, [%rd7+72];
	ld.global.u32 	%r61, [%rd9+2304];
	mad.lo.s32 	%r62, %r61, %r60, %r59;
	ld.global.u32 	%r63, [%rd7+76];
	ld.global.u32 	%r64, [%rd9+2432];
	mad.lo.s32 	%r65, %r64, %r63, %r62;
	cvta.to.global.u64 	%rd10, %rd3;
	mul.wide.u32 	%rd11, %r4, 4;
	add.s64 	%rd12, %rd10, %rd11;
	st.global.u32 	[%rd12], %r65;
	ret;

}
	// .globl	_Z14matMult_sharedIiEvPT_S1_S1_
.visible .entry _Z14matMult_sharedIiEvPT_S1_S1_(
	.param .u64 .ptr .align 1 _Z14matMult_sharedIiEvPT_S1_S1__param_0,
	.param .u64 .ptr .align 1 _Z14matMult_sharedIiEvPT_S1_S1__param_1,
	.param .u64 .ptr .align 1 _Z14matMult_sharedIiEvPT_S1_S1__param_2
)
{
	.reg .b32 	%r<66>;
	.reg .b64 	%rd<13>;

	ld.param.u64 	%rd1, [_Z14matMult_sharedIiEvPT_S1_S1__param_0];
	ld.param.u64 	%rd2, [_Z14matMult_sharedIiEvPT_S1_S1__param_1];
	ld.param.u64 	%rd3, [_Z14matMult_sharedIiEvPT_S1_S1__param_2];
	mov.u32 	%r1, %tid.x;
	mov.u32 	%r2, %tid.y;
	mov.u32 	%r3, %ntid.y;
	mad.lo.s32 	%r4, %r1, %r3, %r2;
	bar.sync 	0;
	mul.lo.s32 	%r5, %r1, 20;
	cvta.to.global.u64 	%rd4, %rd1;
	cvta.to.global.u64 	%rd5, %rd2;
	mul.wide.u32 	%rd6, %r5, 4;
	add.s64 	%rd7, %rd4, %rd6;
	ld.global.u32 	%r6, [%rd7];
	mul.wide.u32 	%rd8, %r2, 4;
	add.s64 	%rd9, %rd5, %rd8;
	ld.global.u32 	%r7, [%rd9];
	mul.lo.s32 	%r8, %r7, %r6;
	ld.global.u32 	%r9, [%rd7+4];
	ld.global.u32 	%r10, [%rd9+128];
	mad.lo.s32 	%r11, %r10, %r9, %r8;
	ld.global.u32 	%r12, [%rd7+8];
	ld.global.u32 	%r13, [%rd9+256];
	mad.lo.s32 	%r14, %r13, %r12, %r11;
	ld.global.u32 	%r15, [%rd7+12];
	ld.global.u32 	%r16, [%rd9+384];
	mad.lo.s32 	%r17, %r16, %r15, %r14;
	ld.global.u32 	%r18, [%rd7+16];
	ld.global.u32 	%r19, [%rd9+512];
	mad.lo.s32 	%r20, %r19, %r18, %r17;
	ld.global.u32 	%r21, [%rd7+20];
	ld.global.u32 	%r22, [%rd9+640];
	mad.lo.s32 	%r23, %r22, %r21, %r20;
	ld.global.u32 	%r24, [%rd7+24];
	ld.global.u32 	%r25, [%rd9+768];
	mad.lo.s32 	%r26, %r25, %r24, %r23;
	ld.global.u32 	%r27, [%rd7+28];
	ld.global.u32 	%r28, [%rd9+896];
	mad.lo.s32 	%r29, %r28, %r27, %r26;
	ld.global.u32 	%r30, [%rd7+32];
	ld.global.u32 	%r31, [%rd9+1024];
	mad.lo.s32 	%r32, %r31, %r30, %r29;
	ld.global.u32 	%r33, [%rd7+36];
	ld.global.u32 	%r34, [%rd9+1152];
	mad.lo.s32 	%r35, %r34, %r33, %r32;
	ld.global.u32 	%r36, [%rd7+40];
	ld.global.u32 	%r37, [%rd9+1280];
	mad.lo.s32 	%r38, %r37, %r36, %r35;
	ld.global.u32 	%r39, [%rd7+44];
	ld.global.u32 	%r40, [%rd9+1408];
	mad.lo.s32 	%r41, %r40, %r39, %r38;
	ld.global.u32 	%r42, [%rd7+48];
	ld.global.u32 	%r43, [%rd9+1536];
	mad.lo.s32 	%r44, %r43, %r42, %r41;
	ld.global.u32 	%r45, [%rd7+52];
	ld.global.u32 	%r46, [%rd9+1664];
	mad.lo.s32 	%r47, %r46, %r45, %r44;
	ld.global.u32 	%r48, [%rd7+56];
	ld.global.u32 	%r49, [%rd9+1792];
	mad.lo.s32 	%r50, %r49, %r48, %r47;
	ld.global.u32 	%r51, [%rd7+60];
	ld.global.u32 	%r52, [%rd9+1920];
	mad.lo.s32 	%r53, %r52, %r51, %r50;
	ld.global.u32 	%r54, [%rd7+64];
	ld.global.u32 	%r55, [%rd9+2048];
	mad.lo.s32 	%r56, %r55, %r54, %r53;
	ld.global.u32 	%r57, [%rd7+68];
	ld.global.u32 	%r58, [%rd9+2176];
	mad.lo.s32 	%r59, %r58, %r57, %r56;
	ld.global.u32 	%r60, [%rd7+72];
	ld.global.u32 	%r61, [%rd9+2304];
	mad.lo.s32 	%r62, %r61, %r60, %r59;
	ld.global.u32 	%r63, [%rd7+76];
	ld.global.u32 	%r64, [%rd9+2432];
	mad.lo.s32 	%r65, %r64, %r63, %r62;
	cvta.to.global.u64 	%rd10, %rd3;
	mul.wide.u32 	%rd11, %r4, 4;
	add.s64 	%rd12, %rd10, %rd11;
	st.global.u32 	[%rd12], %r65;
	ret;

}


// ===== COMPILED SASS (sm_100) =====

	.target	sm_100

	.elftype	@"ET_EXEC"


//--------------------- .note.nv.tkinfo           --------------------------
	.section	.note.nv.tkinfo,"",@"SHT_NOTE"
	.sectionflags	@"SHF_NOTE_NV_TKINFO"
	.tkinfo
        /*0018*/ 	.word	0x00000002
        /*0030*/ 	.string	""
        /*0030*/ 	.string	"ptxas"
        /*0030*/ 	.string	"Cuda compilation tools, release 13.0, V13.0.88"
        /*0030*/ 	.string	"Build cuda_13.0.r13.0/compiler.36424714_0"
        /*0030*/ 	.string	"-arch sm_100 -m 64 "



//--------------------- .note.nv.cuinfo           --------------------------
	.section	.note.nv.cuinfo,"",@"SHT_NOTE"
	.sectionflags	@"SHF_NOTE_NV_CUINFO"
        /*0018*/ 	.short	0x0002
        /*001a*/ 	.short	0x0064
        /*001c*/ 	.short	0x0082
	.zero		2


//--------------------- .nv.info                  --------------------------
	.section	.nv.info,"",@"SHT_CUDA_INFO"
	.align	4


	//----- nvinfo : EIATTR_REGCOUNT
	.align		4
        /*0000*/ 	.byte	0x04, 0x2f
        /*0002*/ 	.short	(.L_1 - .L_0)
	.align		4
.L_0:
        /*0004*/ 	.word	index@(_Z7matMultIiEvPT_S1_S1_)
        /*0008*/ 	.word	0x00000020


	//----- nvinfo : EIATTR_FRAME_SIZE
	.align		4
.L_1:
        /*000c*/ 	.byte	0x04, 0x11
        /*000e*/ 	.short	(.L_3 - .L_2)
	.align		4
.L_2:
        /*0010*/ 	.word	index@(_Z7matMultIiEvPT_S1_S1_)
        /*0014*/ 	.word	0x00000000


	//----- nvinfo : EIATTR_REGCOUNT
	.align		4
.L_3:
        /*0018*/ 	.byte	0x04, 0x2f
        /*001a*/ 	.short	(.L_5 - .L_4)
	.align		4
.L_4:
        /*001c*/ 	.word	index@(_Z14matMult_sharedIiEvPT_S1_S1_)
        /*0020*/ 	.word	0x00000020


	//----- nvinfo : EIATTR_FRAME_SIZE
	.align		4
.L_5:
        /*0024*/ 	.byte	0x04, 0x11
        /*0026*/ 	.short	(.L_7 - .L_6)
	.align		4
.L_6:
        /*0028*/ 	.word	index@(_Z14matMult_sharedIiEvPT_S1_S1_)
        /*002c*/ 	.word	0x00000000


	//----- nvinfo : EIATTR_MIN_STACK_SIZE
	.align		4
.L_7:
        /*0030*/ 	.byte	0x04, 0x12
        /*0032*/ 	.short	(.L_9 - .L_8)
	.align		4
.L_8:
        /*0034*/ 	.word	index@(_Z14matMult_sharedIiEvPT_S1_S1_)
        /*0038*/ 	.word	0x00000000


	//----- nvinfo : EIATTR_MIN_STACK_SIZE
	.align		4
.L_9:
        /*003c*/ 	.byte	0x04, 0x12
        /*003e*/ 	.short	(.L_11 - .L_10)
	.align		4
.L_10:
        /*0040*/ 	.word	index@(_Z7matMultIiEvPT_S1_S1_)
        /*0044*/ 	.word	0x00000000
.L_11:


//--------------------- .nv.compat                --------------------------
	.section	.nv.compat,"",@"SHT_CUDA_COMPAT_INFO"
	.align	4
        /*0000*/ 	.byte	0x02, 0x09, 0x00, 0x00, 0x02, 0x02, 0x01, 0x00, 0x02, 0x05, 0x05, 0x00, 0x03, 0x07, 0x01, 0x01
        /*0010*/ 	.byte	0x02, 0x03, 0x00, 0x00, 0x02, 0x06, 0x01, 0x00, 0x04, 0x0b, 0x08, 0x00, 0x09, 0x00, 0x00, 0x00
        /*0020*/ 	.byte	0x00, 0x00, 0x00, 0x00


//--------------------- .nv.info._Z14matMult_sharedIiEvPT_S1_S1_ --------------------------
	.section	.nv.info._Z14matMult_sharedIiEvPT_S1_S1_,"",@"SHT_CUDA_INFO"
	.sectionflags	@""
	.align	4


	//----- nvinfo : EIATTR_CUDA_API_VERSION
	.align		4
        /*0000*/ 	.byte	0x04, 0x37
        /*0002*/ 	.short	(.L_13 - .L_12)
.L_12:
        /*0004*/ 	.word	0x00000082


	//----- nvinfo : EIATTR_KPARAM_INFO
	.align		4
.L_13:
        /*0008*/ 	.byte	0x04, 0x17
        /*000a*/ 	.short	(.L_15 - .L_14)
.L_14:
        /*000c*/ 	.word	0x00000000
        /*0010*/ 	.short	0x0002
        /*0012*/ 	.short	0x0010
        /*0014*/ 	.byte	0x00, 0xf5, 0x21, 0x00


	//----- nvinfo : EIATTR_KPARAM_INFO
	.align		4
.L_15:
        /*0018*/ 	.byte	0x04, 0x17
        /*001a*/ 	.short	(.L_17 - .L_16)
.L_16:
        /*001c*/ 	.word	0x00000000
        /*0020*/ 	.short	0x0001
        /*0022*/ 	.short	0x0008
        /*0024*/ 	.byte	0x00, 0xf5, 0x21, 0x00


	//----- nvinfo : EIATTR_KPARAM_INFO
	.align		4
.L_17:
        /*0028*/ 	.byte	0x04, 0x17
        /*002a*/ 	.short	(.L_19 - .L_18)
.L_18:
        /*002c*/ 	.word	0x00000000
        /*0030*/ 	.short	0x0000
        /*0032*/ 	.short	0x0000
        /*0034*/ 	.byte	0x00, 0xf5, 0x21, 0x00


	//----- nvinfo : EIATTR_SPARSE_MMA_MASK
	.align		4
.L_19:
        /*0038*/ 	.byte	0x03, 0x50
        /*003a*/ 	.short	0x0000


	//----- nvinfo : EIATTR_MAXREG_COUNT
	.align		4
        /*003c*/ 	.byte	0x03, 0x1b
        /*003e*/ 	.short	0x00ff


	//----- nvinfo : EIATTR_NUM_BARRIERS
	.align		4
        /*0040*/ 	.byte	0x02, 0x4c
        /*0042*/ 	.byte	0x01
	.zero		1


	//----- nvinfo : EIATTR_MERCURY_ISA_VERSION
	.align		4
        /*0044*/ 	.byte	0x03, 0x5f
        /*0046*/ 	.short	0x0101


	//----- nvinfo : EIATTR_VRC_CTA_INIT_COUNT
	.align		4
        /*0048*/ 	.byte	0x02, 0x4a
	.zero		1
	.zero		1


	//----- nvinfo : EIATTR_EXIT_INSTR_OFFSETS
	.align		4
        /*004c*/ 	.byte	0x04, 0x1c
        /*004e*/ 	.short	(.L_21 - .L_20)


	//   ....[0]....
.L_20:
        /*0050*/ 	.word	0x000004b0


	//----- nvinfo : EIATTR_CBANK_PARAM_SIZE
	.align		4
.L_21:
        /*0054*/ 	.byte	0x03, 0x19
        /*0056*/ 	.short	0x0018


	//----- nvinfo : EIATTR_PARAM_CBANK
	.align		4
        /*0058*/ 	.byte	0x04, 0x0a
        /*005a*/ 	.short	(.L_23 - .L_22)
	.align		4
.L_22:
        /*005c*/ 	.word	index@(.nv.constant0._Z14matMult_sharedIiEvPT_S1_S1_)
        /*0060*/ 	.short	0x0380
        /*0062*/ 	.short	0x0018


	//----- nvinfo : EIATTR_SW_WAR
	.align		4
.L_23:
        /*0064*/ 	.byte	0x04, 0x36
        /*0066*/ 	.short	(.L_25 - .L_24)
.L_24:
        /*0068*/ 	.word	0x00000008
.L_25:


//--------------------- .nv.info._Z7matMultIiEvPT_S1_S1_ --------------------------
	.section	.nv.info._Z7matMultIiEvPT_S1_S1_,"",@"SHT_CUDA_INFO"
	.sectionflags	@""
	.align	4


	//----- nvinfo : EIATTR_CUDA_API_VERSION
	.align		4
        /*0000*/ 	.byte	0x04, 0x37
        /*0002*/ 	.short	(.L_27 - .L_26)
.L_26:
        /*0004*/ 	.word	0x00000082


	//----- nvinfo : EIATTR_KPARAM_INFO
	.align		4
.L_27:
        /*0008*/ 	.byte	0x04, 0x17
        /*000a*/ 	.short	(.L_29 - .L_28)
.L_28:
        /*000c*/ 	.word	0x00000000
        /*0010*/ 	.short	0x0002
        /*0012*/ 	.short	0x0010
        /*0014*/ 	.byte	0x00, 0xf5, 0x21, 0x00


	//----- nvinfo : EIATTR_KPARAM_INFO
	.align		4
.L_29:
        /*0018*/ 	.byte	0x04, 0x17
        /*001a*/ 	.short	(.L_31 - .L_30)
.L_30:
        /*001c*/ 	.word	0x00000000
        /*0020*/ 	.short	0x0001
        /*0022*/ 	.short	0x0008
        /*0024*/ 	.byte	0x00, 0xf5, 0x21, 0x00


	//----- nvinfo : EIATTR_KPARAM_INFO
	.align		4
.L_31:
        /*0028*/ 	.byte	0x04, 0x17
        /*002a*/ 	.short	(.L_33 - .L_32)
.L_32:
        /*002c*/ 	.word	0x00000000
        /*0030*/ 	.short	0x0000
        /*0032*/ 	.short	0x0000
        /*0034*/ 	.byte	0x00, 0xf5, 0x21, 0x00


	//----- nvinfo : EIATTR_SPARSE_MMA_MASK
	.align		4
.L_33:
        /*0038*/ 	.byte	0x03, 0x50
        /*003a*/ 	.short	0x0000


	//----- nvinfo : EIATTR_MAXREG_COUNT
	.align		4
        /*003c*/ 	.byte	0x03, 0x1b
        /*003e*/ 	.short	0x00ff


	//----- nvinfo : EIATTR_MERCURY_ISA_VERSION
	.align		4
        /*0040*/ 	.byte	0x03, 0x5f
        /*0042*/ 	.short	0x0101


	//----- nvinfo : EIATTR_VRC_CTA_INIT_COUNT
	.align		4
        /*0044*/ 	.byte	0x02, 0x4a
	.zero		1
	.zero		1


	//----- nvinfo : EIATTR_EXIT_INSTR_OFFSETS
	.align		4
        /*0048*/ 	.byte	0x04, 0x1c
        /*004a*/ 	.short	(.L_35 - .L_34)


	//   ....[0]....
.L_34:
        /*004c*/ 	.word	0x000004a0


	//----- nvinfo : EIATTR_CBANK_PARAM_SIZE
	.align		4
.L_35:
        /*0050*/ 	.byte	0x03, 0x19
        /*0052*/ 	.short	0x0018


	//----- nvinfo : EIATTR_PARAM_CBANK
	.align		4
        /*0054*/ 	.byte	0x04, 0x0a
        /*0056*/ 	.short	(.L_37 - .L_36)
	.align		4
.L_36:
        /*0058*/ 	.word	index@(.nv.constant0._Z7matMultIiEvPT_S1_S1_)
        /*005c*/ 	.short	0x0380
        /*005e*/ 	.short	0x0018


	//----- nvinfo : EIATTR_SW_WAR
	.align		4
.L_37:
        /*0060*/ 	.byte	0x04, 0x36
        /*0062*/ 	.short	(.L_39 - .L_38)
.L_38:
        /*0064*/ 	.word	0x00000008
.L_39:


//--------------------- .nv.callgraph             --------------------------
	.section	.nv.callgraph,"",@"SHT_CUDA_CALLGRAPH"
	.align	4
	.sectionentsize	8
	.align		4
        /*0000*/ 	.word	0x00000000
	.align		4
        /*0004*/ 	.word	0xffffffff
	.align		4
        /*0008*/ 	.word	0x00000000
	.align		4
        /*000c*/ 	.word	0xfffffffe
	.align		4
        /*0010*/ 	.word	0x00000000
	.align		4
        /*0014*/ 	.word	0xfffffffd
	.align		4
        /*0018*/ 	.word	0x00000000
	.align		4
        /*001c*/ 	.word	0xfffffffc


//--------------------- .text._Z14matMult_sharedIiEvPT_S1_S1_ --------------------------
	.section	.text._Z14matMult_sharedIiEvPT_S1_S1_,"ax",@progbits
	.align	128
        .global         _Z14matMult_sharedIiEvPT_S1_S1_
        .type           _Z14matMult_sharedIiEvPT_S1_S1_,@function
        .size           _Z14matMult_sharedIiEvPT_S1_S1_,(.L_x_2 - _Z14matMult_sharedIiEvPT_S1_S1_)
        .other          _Z14matMult_sharedIiEvPT_S1_S1_,@"STO_CUDA_ENTRY STV_DEFAULT"
_Z14matMult_sharedIiEvPT_S1_S1_:
.text._Z14matMult_sharedIiEvPT_S1_S1_:
[----:B------:R-:W-:Y:S01]  /*0000*/  LDC R1, c[0x0][0x37c] ;  /* 0x0000df00ff017b82 */ /* 0x000fe20000000800 */
[----:B------:R-:W0:Y:S07]  /*0010*/  S2R R7, SR_TID.X ;  /* 0x0000000000077919 */ /* 0x000e2e0000002100 */
[----:B------:R-:W1:Y:S01]  /*0020*/  LDC.64 R4, c[0x0][0x388] ;  /* 0x0000e200ff047b82 */ /* 0x000e620000000a00 */
[----:B------:R-:W2:Y:S01]  /*0030*/  LDCU.64 UR4, c[0x0][0x358] ;  /* 0x00006b00ff0477ac */ /* 0x000ea20008000a00 */
[----:B------:R-:W1:Y:S06]  /*0040*/  S2R R0, SR_TID.Y ;  /* 0x0000000000007919 */ /* 0x000e6c0000002200 */
[----:B------:R-:W3:Y:S01]  /*0050*/  LDC.64 R2, c[0x0][0x380] ;  /* 0x0000e000ff027b82 */ /* 0x000ee20000000a00 */
[----:B0-----:R-:W-:-:S02]  /*0060*/  IMAD R9, R7, 0x14, RZ ;  /* 0x0000001407097824 */ /* 0x001fc400078e02ff */
[----:B-1----:R-:W-:-:S05]  /*0070*/  IMAD.WIDE.U32 R4, R0, 0x4, R4 ;  /* 0x0000000400047825 */ /* 0x002fca00078e0004 */
[----:B------:R-:W-:Y:S01]  /*0080*/  BAR.SYNC.DEFER_BLOCKING 0x0 ;  /* 0x0000000000007b1d */ /* 0x000fe20000010000 */
[----:B---3--:R-:W-:-:S05]  /*0090*/  IMAD.WIDE.U32 R2, R9, 0x4, R2 ;  /* 0x0000000409027825 */ /* 0x008fca00078e0002 */
[----:B--2---:R-:W2:Y:S04]  /*00a0*/  LDG.E R15, desc[UR4][R4.64] ;  /* 0x00000004040f7981 */ /* 0x004ea8000c1e1900 */
[----:B------:R-:W2:Y:S04]  /*00b0*/  LDG.E R12, desc[UR4][R2.64] ;  /* 0x00000004020c7981 */ /* 0x000ea8000c1e1900 */
[----:B------:R-:W3:Y:S04]  /*00c0*/  LDG.E R24, desc[UR4][R4.64+0x80] ;  /* 0x0000800404187981 */ /* 0x000ee8000c1e1900 */
[----:B------:R-:W3:Y:S04]  /*00d0*/  LDG.E R17, desc[UR4][R2.64+0x4] ;  /* 0x0000040402117981 */ /* 0x000ee8000c1e1900 */
[----:B------:R-:W4:Y:S04]  /*00e0*/  LDG.E R16, desc[UR4][R4.64+0x100] ;  /* 0x0001000404107981 */ /* 0x000f28000c1e1900 */
[----:B------:R-:W4:Y:S04]  /*00f0*/  LDG.E R19, desc[UR4][R2.64+0x8] ;  /* 0x0000080402137981 */ /* 0x000f28000c1e1900 */
[----:B------:R-:W5:Y:S04]  /*0100*/  LDG.E R18, desc[UR4][R4.64+0x180] ;  /* 0x0001800404127981 */ /* 0x000f68000c1e1900 */
        /* <DEDUP_REMOVED lines=14> */
[----:B------:R-:W5:Y:S01]  /*01f0*/  LDG.E R28, desc[UR4][R4.64+0x980] ;  /* 0x00098004041c7981 */ /* 0x000f62000c1e1900 */
[----:B--2---:R-:W-:-:S03]  /*0200*/  IMAD R14, R12, R15, RZ ;  /* 0x0000000f0c0e7224 */ /* 0x004fc600078e02ff */
[----:B------:R-:W2:Y:S04]  /*0210*/  LDG.E R12, desc[UR4][R4.64+0x480] ;  /* 0x00048004040c7981 */ /* 0x000ea8000c1e1900 */
[----:B------:R-:W2:Y:S01]  /*0220*/  LDG.E R15, desc[UR4][R2.64+0x24] ;  /* 0x00002404020f7981 */ /* 0x000ea2000c1e1900 */
[----:B---3--:R-:W-:-:S03]  /*0230*/  IMAD R24, R17, R24, R14 ;  /* 0x0000001811187224 */ /* 0x008fc600078e020e */
[----:B------:R-:W3:Y:S04]  /*0240*/  LDG.E R14, desc[UR4][R4.64+0x500] ;  /* 0x00050004040e7981 */ /* 0x000ee8000c1e1900 */
[----:B------:R-:W3:Y:S01]  /*0250*/  LDG.E R17, desc[UR4][R2.64+0x28] ;  /* 0x0000280402117981 */ /* 0x000ee2000c1e1900 */
[----:B----4-:R-:W-:-:S03]  /*0260*/  IMAD R24, R19, R16, R24 ;  /* 0x0000001013187224 */ /* 0x010fc600078e0218 */
[----:B------:R-:W4:Y:S04]  /*0270*/  LDG.E R16, desc[UR4][R4.64+0x580] ;  /* 0x0005800404107981 */ /* 0x000f28000c1e1900 */
[----:B------:R-:W4:Y:S01]  /*0280*/  LDG.E R19, desc[UR4][R2.64+0x2c] ;  /* 0x00002c0402137981 */ /* 0x000f22000c1e1900 */
[----:B-----5:R-:W-:-:S03]  /*0290*/  IMAD R24, R21, R18, R24 ;  /* 0x0000001215187224 */ /* 0x020fc600078e0218 */
[----:B------:R-:W5:Y:S04]  /*02a0*/  LDG.E R18, desc[UR4][R4.64+0x600] ;  /* 0x0006000404127981 */ /* 0x000f68000c1e1900 */
[----:B------:R-:W5:Y:S01]  /*02b0*/  LDG.E R21, desc[UR4][R2.64+0x30] ;  /* 0x0000300402157981 */ /* 0x000f62000c1e1900 */
[----:B------:R-:W-:-:S03]  /*02c0*/  IMAD R24, R9, R6, R24 ;  /* 0x0000000609187224 */ /* 0x000fc600078e0218 */
        /* <DEDUP_REMOVED lines=14> */
[----:B------:R-:W0:Y:S02]  /*03b0*/  LDCU UR6, c[0x0][0x364] ;  /* 0x00006c80ff0677ac */ /* 0x000e240008000800 */
[----:B0-----:R-:W-:Y:S02]  /*03c0*/  IMAD R7, R7, UR6, R0 ;  /* 0x0000000607077c24 */ /* 0x001fe4000f8e0200 */
[----:B--2---:R-:W-:-:S04]  /*03d0*/  IMAD R12, R15, R12, R13 ;  /* 0x0000000c0f0c7224 */ /* 0x004fc800078e020d */
[----:B---3--:R-:W-:-:S04]  /*03e0*/  IMAD R12, R17, R14, R12 ;  /* 0x0000000e110c7224 */ /* 0x008fc800078e020c */
[----:B----4-:R-:W-:-:S04]  /*03f0*/  IMAD R12, R19, R16, R12 ;  /* 0x00000010130c7224 */ /* 0x010fc800078e020c */
[----:B-----5:R-:W-:Y:S02]  /*0400*/  IMAD R18, R21, R18, R12 ;  /* 0x0000001215127224 */ /* 0x020fe400078e020c */
[----:B------:R-:W0:Y:S02]  /*0410*/  LDC.64 R12, c[0x0][0x390] ;  /* 0x0000e400ff0c7b82 */ /* 0x000e240000000a00 */
[----:B------:R-:W-:-:S04]  /*0420*/  IMAD R6, R9, R6, R18 ;  /* 0x0000000609067224 */ /* 0x000fc800078e0212 */
[----:B------:R-:W-:-:S04]  /*0430*/  IMAD R6, R11, R8, R6 ;  /* 0x000000080b067224 */ /* 0x000fc800078e0206 */
[----:B------:R-:W-:-:S04]  /*0440*/  IMAD R6, R20, R23, R6 ;  /* 0x0000001714067224 */ /* 0x000fc800078e0206 */
[----:B------:R-:W-:-:S04]  /*0450*/  IMAD R6, R22, R25, R6 ;  /* 0x0000001916067224 */ /* 0x000fc800078e0206 */
[----:B------:R-:W-:-:S04]  /*0460*/  IMAD R6, R24, R27, R6 ;  /* 0x0000001b18067224 */ /* 0x000fc800078e0206 */
[----:B------:R-:W-:Y:S02]  /*0470*/  IMAD R29, R10, R29, R6 ;  /* 0x0000001d0a1d7224 */ /* 0x000fe400078e0206 */
[----:B0-----:R-:W-:-:S04]  /*0480*/  IMAD.WIDE.U32 R12, R7, 0x4, R12 ;  /* 0x00000004070c7825 */ /* 0x001fc800078e000c */
[----:B------:R-:W-:-:S05]  /*0490*/  IMAD R29, R26, R28, R29 ;  /* 0x0000001c1a1d7224 */ /* 0x000fca00078e021d */
[----:B------:R-:W-:Y:S01]  /*04a0*/  STG.E desc[UR4][R12.64], R29 ;  /* 0x0000001d0c007986 */ /* 0x000fe2000c101904 */
[----:B------:R-:W-:Y:S05]  /*04b0*/  EXIT ;  /* 0x000000000000794d */ /* 0x000fea0003800000 */
.L_x_0:
[----:B------:R-:W-:-:S00]  /*04c0*/  BRA `(.L_x_0) ;  /* 0xfffffffc00fc7947 */ /* 0x000fc0000383ffff */
[----:B------:R-:W-:-:S00]  /*04d0*/  NOP ;  /* 0x0000000000007918 */ /* 0x000fc00000000000 */
        /* <DEDUP_REMOVED lines=10> */
.L_x_2:


//--------------------- .text._Z7matMultIiEvPT_S1_S1_ --------------------------
	.section	.text._Z7matMultIiEvPT_S1_S1_,"ax",@progbits
	.align	128
        .global         _Z7matMultIiEvPT_S1_S1_
        .type           _Z7matMultIiEvPT_S1_S1_,@function
        .size           _Z7matMultIiEvPT_S1_S1_,(.L_x_3 - _Z7matMultIiEvPT_S1_S1_)
        .other          _Z7matMultIiEvPT_S1_S1_,@"STO_CUDA_ENTRY STV_DEFAULT"
_Z7matMultIiEvPT_S1_S1_:
.text._Z7matMultIiEvPT_S1_S1_:
[----:B------:R-:W-:Y:S01]  /*0000*/  LDC R1, c[0x0][0x37c] ;  /* 0x0000df00ff017b82 */ /* 0x000fe20000000800 */
[----:B------:R-:W0:Y:S07]  /*0010*/  S2R R7, SR_TID.X ;  /* 0x0000000000077919 */ /* 0x000e2e0000002100 */
[----:B------:R-:W1:Y:S01]  /*0020*/  LDC.64 R4, c[0x0][0x388] ;  /* 0x0000e200ff047b82 */ /* 0x000e620000000a00 */
[----:B------:R-:W2:Y:S01]  /*0030*/  LDCU.64 UR4, c[0x0][0x358] ;  /* 0x00006b00ff0477ac */ /* 0x000ea20008000a00 */
[----:B------:R-:W1:Y:S06]  /*0040*/  S2R R0, SR_TID.Y ;  /* 0x0000000000007919 */ /* 0x000e6c0000002200 */
[----:B------:R-:W3:Y:S01]  /*0050*/  LDC.64 R2, c[0x0][0x380] ;  /* 0x0000e000ff027b82 */ /* 0x000ee20000000a00 */
[----:B0-----:R-:W-:-:S02]  /*0060*/  IMAD R9, R7, 0x14, RZ ;  /* 0x0000001407097824 */ /* 0x001fc400078e02ff */
[----:B-1----:R-:W-:-:S04]  /*0070*/  IMAD.WIDE.U32 R4, R0, 0x4, R4 ;  /* 0x0000000400047825 */ /* 0x002fc800078e0004 */
[----:B---3--:R-:W-:Y:S01]  /*0080*/  IMAD.WIDE.U32 R2, R9, 0x4, R2 ;  /* 0x0000000409027825 */ /* 0x008fe200078e0002 */
        /* <DEDUP_REMOVED lines=66> */
.L_x_1:
        /* <DEDUP_REMOVED lines=13> */
.L_x_3:


//--------------------- .nv.shared.reserved.0     --------------------------
	.section	.nv.shared.reserved.0,"aw",@nobits
	.weak		__nv_reservedSMEM_offset_0_alias
	.size		__nv_reservedSMEM_offset_0_alias, 0, 64
	.other		__nv_reservedSMEM_offset_0_alias,@"STO_CUDA_RESERVED_SHARED STV_DEFAULT"
__nv_reservedSMEM_offset_0_alias:
	.zero		0
	.zero		64


//--------------------- .nv.constant0._Z14matMult_sharedIiEvPT_S1_S1_ --------------------------
	.section	.nv.constant0._Z14matMult_sharedIiEvPT_S1_S1_,"a",@progbits
	.sectionflags	@""
	.align	4
.nv.constant0._Z14matMult_sharedIiEvPT_S1_S1_:
	.zero		920


//--------------------- .nv.constant0._Z7matMultIiEvPT_S1_S1_ --------------------------
	.section	.nv.constant0._Z7matMultIiEvPT_S1_S1_,"a",@progbits
	.sectionflags	@""
	.align	4
.nv.constant0._Z7matMultIiEvPT_S1_S1_:
	.zero		920


//--------------------- SYMBOLS --------------------------

	.type		.nv.reservedSmem.offset0,@object
	.size		.nv.reservedSmem.offset0,0x4
